//
// Generated by NVIDIA NVVM Compiler
//
// Compiler Build ID: CL-36424714
// Cuda compilation tools, release 13.0, V13.0.88
// Based on NVVM 20.0.0
//

.version 9.0
.target sm_100
.address_size 64

.extern .func  (.param .b32 func_retval0) vprintf
(
	.param .b64 vprintf_param_0,
	.param .b64 vprintf_param_1
)
;
.global .align 1 .b8 $str[4] = {37, 100, 10};

.func  (.param .b32 func_retval0) _Z18variadic_prototypeiz(
	.param .b32 _Z18variadic_prototypeiz_param_0,
	.param .align 8 .b8 _Z18variadic_prototypeiz_vararg[]
)
{
	.reg .b32 	%r<2>;
	.reg .b64 	%rd<6>;

	mov.b64 	%rd1, _Z18variadic_prototypeiz_vararg;
	add.s64 	%rd2, %rd1, 3;
	and.b64  	%rd3, %rd2, -4;
	add.s64 	%rd4, %rd3, 4;
	mov.u64 	%rd5, %rd4;
	ld.local.u32 	%r1, [%rd3];
	st.param.b32 	[func_retval0], %r1;
	ret;

}
	// .globl	_Z4funcPi
.visible .entry _Z4funcPi(
	.param .u64 .ptr .align 1 _Z4funcPi_param_0
)
{
	.local .align 8 .b8 	__local_depot1[8];
	.reg .b64 	%SP;
	.reg .b64 	%SPL;
	.reg .b32 	%r<5>;
	.reg .b64 	%rd<5>;

	mov.u64 	%SPL, __local_depot1;
	cvta.local.u64 	%SP, %SPL;
	add.u64 	%rd1, %SP, 0;
	add.u64 	%rd2, %SPL, 0;
	{ // callseq 0, 0
	.param .b32 param0;
	.param .align 8 .b8 param1[8];
	st.param.b32 	[param1], 2;
	st.param.b32 	[param1+4], 3;
	.param .b32 retval0;
	call.uni (retval0), 
	_Z18variadic_prototypeiz, 
	(
	param0, 
	param1
	);
	ld.param.b32 	%r1, [retval0];
	} // callseq 0
	st.local.u32 	[%rd2], %r1;
	mov.u64 	%rd3, $str;
	cvta.global.u64 	%rd4, %rd3;
	{ // callseq 1, 0
	.param .b64 param0;
	st.param.b64 	[param0], %rd4;
	.param .b64 param1;
	st.param.b64 	[param1], %rd1;
	.param .b32 retval0;
	call.uni (retval0), 
	vprintf, 
	(
	param0, 
	param1
	);
	ld.param.b32 	%r3, [retval0];
	} // callseq 1
	ret;

}


// ===== COMPILED SASS (sm_100) =====

	.target	sm_100

	.elftype	@"ET_EXEC"


//--------------------- .note.nv.tkinfo           --------------------------
	.section	.note.nv.tkinfo,"",@"SHT_NOTE"
	.sectionflags	@"SHF_NOTE_NV_TKINFO"
	.tkinfo
        /*0018*/ 	.word	0x00000002
        /*0030*/ 	.string	""
        /*0030*/ 	.string	"ptxas"
        /*0030*/ 	.string	"Cuda compilation tools, release 13.0, V13.0.88"
        /*0030*/ 	.string	"Build cuda_13.0.r13.0/compiler.36424714_0"
        /*0030*/ 	.string	"-arch sm_100 -m 64 "



//--------------------- .note.nv.cuinfo           --------------------------
	.section	.note.nv.cuinfo,"",@"SHT_NOTE"
	.sectionflags	@"SHF_NOTE_NV_CUINFO"
        /*0018*/ 	.short	0x0002
        /*001a*/ 	.short	0x0064
        /*001c*/ 	.short	0x0082
	.zero		2


//--------------------- .nv.info                  --------------------------
	.section	.nv.info,"",@"SHT_CUDA_INFO"
	.align	4


	//----- nvinfo : EIATTR_REGCOUNT
	.align		4
        /*0000*/ 	.byte	0x04, 0x2f
        /*0002*/ 	.short	(.L_2 - .L_1)
	.align		4
.L_1:
        /*0004*/ 	.word	index@(_Z4funcPi)
        /*0008*/ 	.word	0x00000018


	//----- nvinfo : EIATTR_FRAME_SIZE
	.align		4
.L_2:
        /*000c*/ 	.byte	0x04, 0x11
        /*000e*/ 	.short	(.L_4 - .L_3)
	.align		4
.L_3:
        /*0010*/ 	.word	index@($_Z4funcPi$_Z18variadic_prototypeiz)
        /*0014*/ 	.word	0x00000010


	//----- nvinfo : EIATTR_FRAME_SIZE
	.align		4
.L_4:
        /*0018*/ 	.byte	0x04, 0x11
        /*001a*/ 	.short	(.L_6 - .L_5)
	.align		4
.L_5:
        /*001c*/ 	.word	index@(_Z4funcPi)
        /*0020*/ 	.word	0x00000010


	//----- nvinfo : EIATTR_MIN_STACK_SIZE
	.align		4
.L_6:
        /*0024*/ 	.byte	0x04, 0x12
        /*0026*/ 	.short	(.L_8 - .L_7)
	.align		4
.L_7:
        /*0028*/ 	.word	index@(_Z4funcPi)
        /*002c*/ 	.word	0x00000010
.L_8:


//--------------------- .nv.compat                --------------------------
	.section	.nv.compat,"",@"SHT_CUDA_COMPAT_INFO"
	.align	4
        /*0000*/ 	.byte	0x02, 0x09, 0x00, 0x00, 0x02, 0x02, 0x01, 0x00, 0x02, 0x05, 0x05, 0x00, 0x03, 0x07, 0x01, 0x01
        /*0010*/ 	.byte	0x02, 0x03, 0x00, 0x00, 0x02, 0x06, 0x01, 0x00, 0x04, 0x0b, 0x08, 0x00, 0x09, 0x00, 0x00, 0x00
        /*0020*/ 	.byte	0x00, 0x00, 0x00, 0x00


//--------------------- .nv.info._Z4funcPi        --------------------------
	.section	.nv.info._Z4funcPi,"",@"SHT_CUDA_INFO"
	.sectionflags	@""
	.align	4


	//----- nvinfo : EIATTR_CUDA_API_VERSION
	.align		4
        /*0000*/ 	.byte	0x04, 0x37
        /*0002*/ 	.short	(.L_10 - .L_9)
.L_9:
        /*0004*/ 	.word	0x00000082


	//----- nvinfo : EIATTR_KPARAM_INFO
	.align		4
.L_10:
        /*0008*/ 	.byte	0x04, 0x17
        /*000a*/ 	.short	(.L_12 - .L_11)
.L_11:
        /*000c*/ 	.word	0x00000000
        /*0010*/ 	.short	0x0000
        /*0012*/ 	.short	0x0000
        /*0014*/ 	.byte	0x00, 0xf5, 0x21, 0x00


	//----- nvinfo : EIATTR_SPARSE_MMA_MASK
	.align		4
.L_12:
        /*0018*/ 	.byte	0x03, 0x50
        /*001a*/ 	.short	0x0000


	//----- nvinfo : EIATTR_MAXREG_COUNT
	.align		4
        /*001c*/ 	.byte	0x03, 0x1b
        /*001e*/ 	.short	0x00ff


	//----- nvinfo : EIATTR_EXTERNS
	.align		4
        /*0020*/ 	.byte	0x04, 0x0f
        /*0022*/ 	.short	(.L_14 - .L_13)


	//   ....[0]....
	.align		4
.L_13:
        /*0024*/ 	.word	index@(vprintf)


	//----- nvinfo : EIATTR_MERCURY_ISA_VERSION
	.align		4
.L_14:
        /*0028*/ 	.byte	0x03, 0x5f
        /*002a*/ 	.short	0x0101


	//----- nvinfo : EIATTR_VRC_CTA_INIT_COUNT
	.align		4
        /*002c*/ 	.byte	0x02, 0x4a
	.zero		1
	.zero		1


	//----- nvinfo : EIATTR_SYSCALL_OFFSETS
	.align		4
        /*0030*/ 	.byte	0x04, 0x46
        /*0032*/ 	.short	(.L_16 - .L_15)


	//   ....[0]....
.L_15:
        /*0034*/ 	.word	0x00000160


	//----- nvinfo : EIATTR_EXIT_INSTR_OFFSETS
	.align		4
.L_16:
        /*0038*/ 	.byte	0x04, 0x1c
        /*003a*/ 	.short	(.L_18 - .L_17)


	//   ....[0]....
.L_17:
        /*003c*/ 	.word	0x00000170


	//----- nvinfo : EIATTR_CRS_STACK_SIZE
	.align		4
.L_18:
        /*0040*/ 	.byte	0x04, 0x1e
        /*0042*/ 	.short	(.L_20 - .L_19)
.L_19:
        /*0044*/ 	.word	0x00000000


	//----- nvinfo : EIATTR_CBANK_PARAM_SIZE
	.align		4
.L_20:
        /*0048*/ 	.byte	0x03, 0x19
        /*004a*/ 	.short	0x0008


	//----- nvinfo : EIATTR_PARAM_CBANK
	.align		4
        /*004c*/ 	.byte	0x04, 0x0a
        /*004e*/ 	.short	(.L_22 - .L_21)
	.align		4
.L_21:
        /*0050*/ 	.word	index@(.nv.constant0._Z4funcPi)
        /*0054*/ 	.short	0x0380
        /*0056*/ 	.short	0x0008


	//----- nvinfo : EIATTR_SW_WAR
	.align		4
.L_22:
        /*0058*/ 	.byte	0x04, 0x36
        /*005a*/ 	.short	(.L_24 - .L_23)
.L_23:
        /*005c*/ 	.word	0x00000008
.L_24:


//--------------------- .nv.callgraph             --------------------------
	.section	.nv.callgraph,"",@"SHT_CUDA_CALLGRAPH"
	.align	4
	.sectionentsize	8
	.align		4
        /*0000*/ 	.word	0x00000000
	.align		4
        /*0004*/ 	.word	0xffffffff
	.align		4
        /*0008*/ 	.word	index@(_Z4funcPi)
	.align		4
        /*000c*/ 	.word	index@(vprintf)
	.align		4
        /*0010*/ 	.word	0x00000000
	.align		4
        /*0014*/ 	.word	0xfffffffe
	.align		4
        /*0018*/ 	.word	0x00000000
	.align		4
        /*001c*/ 	.word	0xfffffffd
	.align		4
        /*0020*/ 	.word	0x00000000
	.align		4
        /*0024*/ 	.word	0xfffffffc


//--------------------- .nv.constant4             --------------------------
	.section	.nv.constant4,"a",@progbits
	.align	8
	.align		8
.nv.constant4:
        /*0000*/ 	.dword	vprintf
	.align		8
        /*0008*/ 	.dword	$str


//--------------------- .text._Z4funcPi           --------------------------
	.section	.text._Z4funcPi,"ax",@progbits
	.align	128
        .global         _Z4funcPi
        .type           _Z4funcPi,@function
        .size           _Z4funcPi,(.L_x_2 - _Z4funcPi)
        .other          _Z4funcPi,@"STO_CUDA_ENTRY STV_DEFAULT"
_Z4funcPi:
.text._Z4funcPi:
[----:B------:R-:W0:Y:S01]  /*0000*/  LDC R1, c[0x0][0x37c] ;  /* 0x0000df00ff017b82 */ /* 0x000e220000000800 */
[----:B------:R-:W-:Y:S02]  /*0010*/  HFMA2 R5, -RZ, RZ, 0, 1.78813934326171875e-07 ;  /* 0x00000003ff057431 */ /* 0x000fe400000001ff */
[----:B0-----:R-:W-:Y:S01]  /*0020*/  VIADD R1, R1, 0xfffffff0 ;  /* 0xfffffff001017836 */ /* 0x001fe20000000000 */
[----:B------:R-:W0:Y:S01]  /*0030*/  LDCU UR4, c[0x0][0x2f8] ;  /* 0x00005f00ff0477ac */ /* 0x000e220008000800 */
[----:B------:R-:W-:Y:S01]  /*0040*/  IMAD.MOV.U32 R4, RZ, RZ, 0x2 ;  /* 0x00000002ff047424 */ /* 0x000fe200078e00ff */
[----:B------:R-:W-:Y:S01]  /*0050*/  MOV R20, 0xd0 ;  /* 0x000000d000147802 */ /* 0x000fe20000000f00 */
[----:B------:R-:W-:Y:S01]  /*0060*/  VIADD R16, R1, 0x8 ;  /* 0x0000000801107836 */ /* 0x000fe20000000000 */
[----:B------:R-:W1:Y:S01]  /*0070*/  LDCU UR5, c[0x0][0x2fc] ;  /* 0x00005f80ff0577ac */ /* 0x000e620008000800 */
[----:B------:R-:W-:Y:S01]  /*0080*/  MOV R21, 0x0 ;  /* 0x0000000000157802 */ /* 0x000fe20000000f00 */
[----:B------:R2:W-:Y:S02]  /*0090*/  STL.64 [R1], R4 ;  /* 0x0000000401007387 */ /* 0x0005e40000100a00 */
[----:B0-----:R-:W-:-:S05]  /*00a0*/  IADD3 R16, P0, PT, R16, UR4, RZ ;  /* 0x0000000410107c10 */ /* 0x001fca000ff1e0ff */
[----:B-12---:R-:W-:-:S08]  /*00b0*/  IMAD.X R2, RZ, RZ, UR5, P0 ;  /* 0x00000005ff027e24 */ /* 0x006fd000080e06ff */
[----:B------:R-:W-:Y:S05]  /*00c0*/  CALL.REL.NOINC `($_Z4funcPi$_Z18variadic_prototypeiz) ;  /* 0x00000000002c7944 */ /* 0x000fea0003c00000 */
[----:B------:R-:W-:Y:S01]  /*00d0*/  MOV R0, 0x0 ;  /* 0x0000000000007802 */ /* 0x000fe20000000f00 */
[----:B------:R-:W0:Y:S01]  /*00e0*/  LDCU.64 UR4, c[0x4][0x8] ;  /* 0x01000100ff0477ac */ /* 0x000e220008000a00 */
[----:B------:R0:W-:Y:S01]  /*00f0*/  STL [R1+0x8], R4 ;  /* 0x0000080401007387 */ /* 0x0001e20000100800 */
[----:B------:R-:W-:Y:S01]  /*0100*/  IMAD.MOV.U32 R6, RZ, RZ, R16 ;  /* 0x000000ffff067224 */ /* 0x000fe200078e0010 */
[----:B------:R1:W2:Y:S01]  /*0110*/  LDC.64 R8, c[0x4][R0] ;  /* 0x0100000000087b82 */ /* 0x0002a20000000a00 */
[----:B------:R-:W-:Y:S01]  /*0120*/  MOV R7, R2 ;  /* 0x0000000200077202 */ /* 0x000fe20000000f00 */
[----:B0-----:R-:W-:Y:S01]  /*0130*/  IMAD.U32 R4, RZ, RZ, UR4 ;  /* 0x00000004ff047e24 */ /* 0x001fe2000f8e00ff */
[----:B-1----:R-:W-:-:S07]  /*0140*/  MOV R5, UR5 ;  /* 0x0000000500057c02 */ /* 0x002fce0008000f00 */
[----:B------:R-:W-:-:S07]  /*0150*/  LEPC R20, `(.L_x_0) ;  /* 0x000000001014794e */ /* 0x000fce0000000000 */
[----:B--2---:R-:W-:Y:S05]  /*0160*/  CALL.ABS.NOINC R8 ;  /* 0x0000000008007343 */ /* 0x004fea0003c00000 */
.L_x_0:
[----:B------:R-:W-:Y:S05]  /*0170*/  EXIT ;  /* 0x000000000000794d */ /* 0x000fea0003800000 */
        .type           $_Z4funcPi$_Z18variadic_prototypeiz,@function
        .size           $_Z4funcPi$_Z18variadic_prototypeiz,(.L_x_2 - $_Z4funcPi$_Z18variadic_prototypeiz)
$_Z4funcPi$_Z18variadic_prototypeiz:
[----:B------:R-:W-:-:S05]  /*0180*/  VIADD R0, R1, 0x0 ;  /* 0x0000000001007836 */ /* 0x000fca0000000000 */
[----:B------:R-:W-:-:S04]  /*0190*/  IADD3 R0, PT, PT, R0, 0x3, RZ ;  /* 0x0000000300007810 */ /* 0x000fc80007ffe0ff */
[----:B------:R-:W-:-:S06]  /*01a0*/  LOP3.LUT R4, R0, 0xfffffffc, RZ, 0xc0, !PT ;  /* 0xfffffffc00047812 */ /* 0x000fcc00078ec0ff */
[----:B------:R-:W2:Y:S02]  /*01b0*/  LDL R4, [R4] ;  /* 0x0000000004047983 */ /* 0x000ea40000100800 */
[----:B--2---:R-:W-:Y:S05]  /*01c0*/  RET.REL.NODEC R20 `(_Z4funcPi) ;  /* 0xfffffffc148c7950 */ /* 0x004fea0003c3ffff */
.L_x_1:
[----:B------:R-:W-:-:S00]  /*01d0*/  BRA `(.L_x_1) ;  /* 0xfffffffc00fc7947 */ /* 0x000fc0000383ffff */
[----:B------:R-:W-:-:S00]  /*01e0*/  NOP ;  /* 0x0000000000007918 */ /* 0x000fc00000000000 */
        /* <DEDUP_REMOVED lines=9> */
.L_x_2:


//--------------------- .nv.global.init           --------------------------
	.section	.nv.global.init,"aw",@progbits
.nv.global.init:
	.type		$str,@object
	.size		$str,(.L_0 - $str)
$str:
        /*0000*/ 	.byte	0x25, 0x64, 0x0a, 0x00
.L_0:


//--------------------- .nv.shared.reserved.0     --------------------------
	.section	.nv.shared.reserved.0,"aw",@nobits
	.weak		__nv_reservedSMEM_offset_0_alias
	.size		__nv_reservedSMEM_offset_0_alias, 0, 64
	.other		__nv_reservedSMEM_offset_0_alias,@"STO_CUDA_RESERVED_SHARED STV_DEFAULT"
__nv_reservedSMEM_offset_0_alias:
	.zero		0
	.zero		64


//--------------------- .nv.constant0._Z4funcPi   --------------------------
	.section	.nv.constant0._Z4funcPi,"a",@progbits
	.sectionflags	@""
	.align	4
.nv.constant0._Z4funcPi:
	.zero		904


//--------------------- SYMBOLS --------------------------

	.type		.nv.reservedSmem.offset0,@object
	.size		.nv.reservedSmem.offset0,0x4
	.type		vprintf,@function
